//
// Generated by NVIDIA NVVM Compiler
//
// Compiler Build ID: CL-36424714
// Cuda compilation tools, release 13.0, V13.0.88
// Based on NVVM 20.0.0
//

.version 9.0
.target sm_100
.address_size 64

	// .globl	_Z9GPUmatmuliPdS_S_

.visible .entry _Z9GPUmatmuliPdS_S_(
	.param .u32 _Z9GPUmatmuliPdS_S__param_0,
	.param .u64 .ptr .align 1 _Z9GPUmatmuliPdS_S__param_1,
	.param .u64 .ptr .align 1 _Z9GPUmatmuliPdS_S__param_2,
	.param .u64 .ptr .align 1 _Z9GPUmatmuliPdS_S__param_3
)
{
	.reg .pred 	%p<13>;
	.reg .b32 	%r<89>;
	.reg .b64 	%rd<48>;
	.reg .b64 	%fd<55>;

	ld.param.u32 	%r51, [_Z9GPUmatmuliPdS_S__param_0];
	ld.param.u64 	%rd5, [_Z9GPUmatmuliPdS_S__param_1];
	ld.param.u64 	%rd6, [_Z9GPUmatmuliPdS_S__param_2];
	cvta.to.global.u64 	%rd1, %rd6;
	cvta.to.global.u64 	%rd2, %rd5;
	mov.u32 	%r52, %ctaid.x;
	mov.u32 	%r1, %ntid.x;
	mov.u32 	%r53, %tid.x;
	mad.lo.s32 	%r74, %r52, %r1, %r53;
	mov.u32 	%r54, %ctaid.y;
	mov.u32 	%r3, %ntid.y;
	mov.u32 	%r55, %tid.y;
	mad.lo.s32 	%r4, %r54, %r3, %r55;
	setp.ge.s32 	%p1, %r74, %r51;
	@%p1 bra 	$L__BB0_5;
	setp.lt.s32 	%p2, %r51, 1;
	@%p2 bra 	$L__BB0_5;
	and.b32  	%r5, %r51, 7;
	and.b32  	%r6, %r51, 2147483640;
	and.b32  	%r7, %r51, 1;
	neg.s32 	%r8, %r6;
	shl.b32 	%r9, %r51, 3;
	shl.b32 	%r10, %r51, 2;
	mul.lo.s32 	%r11, %r51, 5;
	mov.u32 	%r56, %nctaid.y;
	mul.lo.s32 	%r12, %r3, %r56;
	mov.u32 	%r57, %nctaid.x;
	mul.lo.s32 	%r13, %r1, %r57;
$L__BB0_3:
	setp.lt.s32 	%p3, %r4, %r51;
	@%p3 bra 	$L__BB0_6;
$L__BB0_4:
	add.s32 	%r74, %r74, %r13;
	setp.lt.s32 	%p12, %r74, %r51;
	@%p12 bra 	$L__BB0_3;
$L__BB0_5:
	ret;
$L__BB0_6:
	mul.lo.s32 	%r16, %r74, %r51;
	mov.u32 	%r75, %r4;
$L__BB0_7:
	ld.param.u64 	%rd47, [_Z9GPUmatmuliPdS_S__param_3];
	add.s32 	%r59, %r51, -1;
	setp.lt.u32 	%p4, %r59, 7;
	add.s32 	%r60, %r75, %r16;
	cvta.to.global.u64 	%rd7, %rd47;
	mul.wide.s32 	%rd8, %r60, 8;
	add.s64 	%rd3, %rd7, %rd8;
	ld.global.f64 	%fd52, [%rd3];
	mov.b32 	%r87, 0;
	@%p4 bra 	$L__BB0_10;
	add.s32 	%r84, %r51, %r75;
	shl.b32 	%r61, %r51, 1;
	add.s32 	%r83, %r61, %r75;
	mad.lo.s32 	%r82, %r51, 3, %r75;
	add.s32 	%r81, %r10, %r75;
	add.s32 	%r80, %r11, %r75;
	mad.lo.s32 	%r79, %r51, 6, %r75;
	mad.lo.s32 	%r78, %r51, 7, %r75;
	mov.u32 	%r76, %r16;
	mov.u32 	%r77, %r75;
	mov.u32 	%r85, %r8;
$L__BB0_9:
	.pragma "nounroll";
	mul.wide.s32 	%rd9, %r76, 8;
	add.s64 	%rd10, %rd2, %rd9;
	ld.global.f64 	%fd9, [%rd10];
	mul.wide.u32 	%rd11, %r77, 8;
	add.s64 	%rd12, %rd1, %rd11;
	ld.global.f64 	%fd10, [%rd12];
	fma.rn.f64 	%fd11, %fd9, %fd10, %fd52;
	st.global.f64 	[%rd3], %fd11;
	ld.global.f64 	%fd12, [%rd10+8];
	mul.wide.u32 	%rd13, %r84, 8;
	add.s64 	%rd14, %rd1, %rd13;
	ld.global.f64 	%fd13, [%rd14];
	fma.rn.f64 	%fd14, %fd12, %fd13, %fd11;
	st.global.f64 	[%rd3], %fd14;
	ld.global.f64 	%fd15, [%rd10+16];
	mul.wide.u32 	%rd15, %r83, 8;
	add.s64 	%rd16, %rd1, %rd15;
	ld.global.f64 	%fd16, [%rd16];
	fma.rn.f64 	%fd17, %fd15, %fd16, %fd14;
	st.global.f64 	[%rd3], %fd17;
	ld.global.f64 	%fd18, [%rd10+24];
	mul.wide.u32 	%rd17, %r82, 8;
	add.s64 	%rd18, %rd1, %rd17;
	ld.global.f64 	%fd19, [%rd18];
	fma.rn.f64 	%fd20, %fd18, %fd19, %fd17;
	st.global.f64 	[%rd3], %fd20;
	ld.global.f64 	%fd21, [%rd10+32];
	mul.wide.u32 	%rd19, %r81, 8;
	add.s64 	%rd20, %rd1, %rd19;
	ld.global.f64 	%fd22, [%rd20];
	fma.rn.f64 	%fd23, %fd21, %fd22, %fd20;
	st.global.f64 	[%rd3], %fd23;
	ld.global.f64 	%fd24, [%rd10+40];
	mul.wide.u32 	%rd21, %r80, 8;
	add.s64 	%rd22, %rd1, %rd21;
	ld.global.f64 	%fd25, [%rd22];
	fma.rn.f64 	%fd26, %fd24, %fd25, %fd23;
	st.global.f64 	[%rd3], %fd26;
	ld.global.f64 	%fd27, [%rd10+48];
	mul.wide.u32 	%rd23, %r79, 8;
	add.s64 	%rd24, %rd1, %rd23;
	ld.global.f64 	%fd28, [%rd24];
	fma.rn.f64 	%fd29, %fd27, %fd28, %fd26;
	st.global.f64 	[%rd3], %fd29;
	ld.global.f64 	%fd30, [%rd10+56];
	mul.wide.u32 	%rd25, %r78, 8;
	add.s64 	%rd26, %rd1, %rd25;
	ld.global.f64 	%fd31, [%rd26];
	fma.rn.f64 	%fd52, %fd30, %fd31, %fd29;
	st.global.f64 	[%rd3], %fd52;
	add.s32 	%r85, %r85, 8;
	add.s32 	%r84, %r84, %r9;
	add.s32 	%r83, %r83, %r9;
	add.s32 	%r82, %r82, %r9;
	add.s32 	%r81, %r81, %r9;
	add.s32 	%r80, %r80, %r9;
	add.s32 	%r79, %r79, %r9;
	add.s32 	%r78, %r78, %r9;
	add.s32 	%r77, %r77, %r9;
	add.s32 	%r76, %r76, 8;
	setp.ne.s32 	%p5, %r85, 0;
	mov.u32 	%r87, %r6;
	@%p5 bra 	$L__BB0_9;
$L__BB0_10:
	setp.eq.s32 	%p6, %r5, 0;
	@%p6 bra 	$L__BB0_18;
	add.s32 	%r62, %r5, -1;
	setp.lt.u32 	%p7, %r62, 3;
	@%p7 bra 	$L__BB0_13;
	add.s32 	%r63, %r87, %r16;
	mul.wide.s32 	%rd27, %r63, 8;
	add.s64 	%rd28, %rd2, %rd27;
	ld.global.f64 	%fd32, [%rd28];
	mad.lo.s32 	%r64, %r87, %r51, %r75;
	mul.wide.u32 	%rd29, %r64, 8;
	add.s64 	%rd30, %rd1, %rd29;
	ld.global.f64 	%fd33, [%rd30];
	fma.rn.f64 	%fd34, %fd32, %fd33, %fd52;
	st.global.f64 	[%rd3], %fd34;
	ld.global.f64 	%fd35, [%rd28+8];
	add.s32 	%r65, %r64, %r51;
	mul.wide.u32 	%rd31, %r65, 8;
	add.s64 	%rd32, %rd1, %rd31;
	ld.global.f64 	%fd36, [%rd32];
	fma.rn.f64 	%fd37, %fd35, %fd36, %fd34;
	st.global.f64 	[%rd3], %fd37;
	ld.global.f64 	%fd38, [%rd28+16];
	add.s32 	%r66, %r65, %r51;
	mul.wide.u32 	%rd33, %r66, 8;
	add.s64 	%rd34, %rd1, %rd33;
	ld.global.f64 	%fd39, [%rd34];
	fma.rn.f64 	%fd40, %fd38, %fd39, %fd37;
	st.global.f64 	[%rd3], %fd40;
	ld.global.f64 	%fd41, [%rd28+24];
	add.s32 	%r67, %r66, %r51;
	mul.wide.u32 	%rd35, %r67, 8;
	add.s64 	%rd36, %rd1, %rd35;
	ld.global.f64 	%fd42, [%rd36];
	fma.rn.f64 	%fd52, %fd41, %fd42, %fd40;
	st.global.f64 	[%rd3], %fd52;
	add.s32 	%r87, %r87, 4;
$L__BB0_13:
	and.b32  	%r68, %r51, 3;
	setp.eq.s32 	%p8, %r68, 0;
	@%p8 bra 	$L__BB0_18;
	setp.eq.s32 	%p9, %r68, 1;
	@%p9 bra 	$L__BB0_16;
	add.s32 	%r69, %r87, %r16;
	mul.wide.s32 	%rd37, %r69, 8;
	add.s64 	%rd38, %rd2, %rd37;
	ld.global.f64 	%fd43, [%rd38];
	mad.lo.s32 	%r70, %r87, %r51, %r75;
	mul.wide.u32 	%rd39, %r70, 8;
	add.s64 	%rd40, %rd1, %rd39;
	ld.global.f64 	%fd44, [%rd40];
	fma.rn.f64 	%fd45, %fd43, %fd44, %fd52;
	st.global.f64 	[%rd3], %fd45;
	ld.global.f64 	%fd46, [%rd38+8];
	add.s32 	%r71, %r70, %r51;
	mul.wide.u32 	%rd41, %r71, 8;
	add.s64 	%rd42, %rd1, %rd41;
	ld.global.f64 	%fd47, [%rd42];
	fma.rn.f64 	%fd52, %fd46, %fd47, %fd45;
	st.global.f64 	[%rd3], %fd52;
	add.s32 	%r87, %r87, 2;
$L__BB0_16:
	setp.eq.s32 	%p10, %r7, 0;
	@%p10 bra 	$L__BB0_18;
	add.s32 	%r72, %r87, %r16;
	mul.wide.s32 	%rd43, %r72, 8;
	add.s64 	%rd44, %rd2, %rd43;
	ld.global.f64 	%fd48, [%rd44];
	mad.lo.s32 	%r73, %r87, %r51, %r75;
	mul.wide.u32 	%rd45, %r73, 8;
	add.s64 	%rd46, %rd1, %rd45;
	ld.global.f64 	%fd49, [%rd46];
	fma.rn.f64 	%fd50, %fd48, %fd49, %fd52;
	st.global.f64 	[%rd3], %fd50;
$L__BB0_18:
	add.s32 	%r75, %r75, %r12;
	setp.lt.s32 	%p11, %r75, %r51;
	@%p11 bra 	$L__BB0_7;
	bra.uni 	$L__BB0_4;

}


// ===== COMPILED SASS (sm_100) =====

	.target	sm_100

	.elftype	@"ET_EXEC"


//--------------------- .note.nv.tkinfo           --------------------------
	.section	.note.nv.tkinfo,"",@"SHT_NOTE"
	.sectionflags	@"SHF_NOTE_NV_TKINFO"
	.tkinfo
        /*0018*/ 	.word	0x00000002
        /*0030*/ 	.string	""
        /*0030*/ 	.string	"ptxas"
        /*0030*/ 	.string	"Cuda compilation tools, release 13.0, V13.0.88"
        /*0030*/ 	.string	"Build cuda_13.0.r13.0/compiler.36424714_0"
        /*0030*/ 	.string	"-arch sm_100 -m 64 "



//--------------------- .note.nv.cuinfo           --------------------------
	.section	.note.nv.cuinfo,"",@"SHT_NOTE"
	.sectionflags	@"SHF_NOTE_NV_CUINFO"
        /*0018*/ 	.short	0x0002
        /*001a*/ 	.short	0x0064
        /*001c*/ 	.short	0x0082
	.zero		2


//--------------------- .nv.info                  --------------------------
	.section	.nv.info,"",@"SHT_CUDA_INFO"
	.align	4


	//----- nvinfo : EIATTR_REGCOUNT
	.align		4
        /*0000*/ 	.byte	0x04, 0x2f
        /*0002*/ 	.short	(.L_1 - .L_0)
	.align		4
.L_0:
        /*0004*/ 	.word	index@(_Z9GPUmatmuliPdS_S_)
        /*0008*/ 	.word	0x00000028


	//----- nvinfo : EIATTR_FRAME_SIZE
	.align		4
.L_1:
        /*000c*/ 	.byte	0x04, 0x11
        /*000e*/ 	.short	(.L_3 - .L_2)
	.align		4
.L_2:
        /*0010*/ 	.word	index@(_Z9GPUmatmuliPdS_S_)
        /*0014*/ 	.word	0x00000000


	//----- nvinfo : EIATTR_MIN_STACK_SIZE
	.align		4
.L_3:
        /*0018*/ 	.byte	0x04, 0x12
        /*001a*/ 	.short	(.L_5 - .L_4)
	.align		4
.L_4:
        /*001c*/ 	.word	index@(_Z9GPUmatmuliPdS_S_)
        /*0020*/ 	.word	0x00000000
.L_5:


//--------------------- .nv.compat                --------------------------
	.section	.nv.compat,"",@"SHT_CUDA_COMPAT_INFO"
	.align	4
        /*0000*/ 	.byte	0x02, 0x09, 0x00, 0x00, 0x02, 0x02, 0x01, 0x00, 0x02, 0x05, 0x05, 0x00, 0x03, 0x07, 0x01, 0x01
        /*0010*/ 	.byte	0x02, 0x03, 0x00, 0x00, 0x02, 0x06, 0x01, 0x00, 0x04, 0x0b, 0x08, 0x00, 0x01, 0x00, 0x00, 0x00
        /*0020*/ 	.byte	0x00, 0x00, 0x00, 0x00


//--------------------- .nv.info._Z9GPUmatmuliPdS_S_ --------------------------
	.section	.nv.info._Z9GPUmatmuliPdS_S_,"",@"SHT_CUDA_INFO"
	.sectionflags	@""
	.align	4


	//----- nvinfo : EIATTR_CUDA_API_VERSION
	.align		4
        /*0000*/ 	.byte	0x04, 0x37
        /*0002*/ 	.short	(.L_7 - .L_6)
.L_6:
        /*0004*/ 	.word	0x00000082


	//----- nvinfo : EIATTR_KPARAM_INFO
	.align		4
.L_7:
        /*0008*/ 	.byte	0x04, 0x17
        /*000a*/ 	.short	(.L_9 - .L_8)
.L_8:
        /*000c*/ 	.word	0x00000000
        /*0010*/ 	.short	0x0003
        /*0012*/ 	.short	0x0018
        /*0014*/ 	.byte	0x00, 0xf5, 0x21, 0x00


	//----- nvinfo : EIATTR_KPARAM_INFO
	.align		4
.L_9:
        /*0018*/ 	.byte	0x04, 0x17
        /*001a*/ 	.short	(.L_11 - .L_10)
.L_10:
        /*001c*/ 	.word	0x00000000
        /*0020*/ 	.short	0x0002
        /*0022*/ 	.short	0x0010
        /*0024*/ 	.byte	0x00, 0xf5, 0x21, 0x00


	//----- nvinfo : EIATTR_KPARAM_INFO
	.align		4
.L_11:
        /*0028*/ 	.byte	0x04, 0x17
        /*002a*/ 	.short	(.L_13 - .L_12)
.L_12:
        /*002c*/ 	.word	0x00000000
        /*0030*/ 	.short	0x0001
        /*0032*/ 	.short	0x0008
        /*0034*/ 	.byte	0x00, 0xf5, 0x21, 0x00


	//----- nvinfo : EIATTR_KPARAM_INFO
	.align		4
.L_13:
        /*0038*/ 	.byte	0x04, 0x17
        /*003a*/ 	.short	(.L_15 - .L_14)
.L_14:
        /*003c*/ 	.word	0x00000000
        /*0040*/ 	.short	0x0000
        /*0042*/ 	.short	0x0000
        /*0044*/ 	.byte	0x00, 0xf0, 0x11, 0x00


	//----- nvinfo : EIATTR_SPARSE_MMA_MASK
	.align		4
.L_15:
        /*0048*/ 	.byte	0x03, 0x50
        /*004a*/ 	.short	0x0000


	//----- nvinfo : EIATTR_MAXREG_COUNT
	.align		4
        /*004c*/ 	.byte	0x03, 0x1b
        /*004e*/ 	.short	0x00ff


	//----- nvinfo : EIATTR_MERCURY_ISA_VERSION
	.align		4
        /*0050*/ 	.byte	0x03, 0x5f
        /*0052*/ 	.short	0x0101


	//----- nvinfo : EIATTR_VRC_CTA_INIT_COUNT
	.align		4
        /*0054*/ 	.byte	0x02, 0x4a
	.zero		1
	.zero		1


	//----- nvinfo : EIATTR_EXIT_INSTR_OFFSETS
	.align		4
        /*0058*/ 	.byte	0x04, 0x1c
        /*005a*/ 	.short	(.L_17 - .L_16)


	//   ....[0]....
.L_16:
        /*005c*/ 	.word	0x000000b0


	//   ....[1]....
        /*0060*/ 	.word	0x000000d0


	//   ....[2]....
        /*0064*/ 	.word	0x00000b00


	//----- nvinfo : EIATTR_CRS_STACK_SIZE
	.align		4
.L_17:
        /*0068*/ 	.byte	0x04, 0x1e
        /*006a*/ 	.short	(.L_19 - .L_18)
.L_18:
        /*006c*/ 	.word	0x00000000


	//----- nvinfo : EIATTR_CBANK_PARAM_SIZE
	.align		4
.L_19:
        /*0070*/ 	.byte	0x03, 0x19
        /*0072*/ 	.short	0x0020


	//----- nvinfo : EIATTR_PARAM_CBANK
	.align		4
        /*0074*/ 	.byte	0x04, 0x0a
        /*0076*/ 	.short	(.L_21 - .L_20)
	.align		4
.L_20:
        /*0078*/ 	.word	index@(.nv.constant0._Z9GPUmatmuliPdS_S_)
        /*007c*/ 	.short	0x0380
        /*007e*/ 	.short	0x0020


	//----- nvinfo : EIATTR_SW_WAR
	.align		4
.L_21:
        /*0080*/ 	.byte	0x04, 0x36
        /*0082*/ 	.short	(.L_23 - .L_22)
.L_22:
        /*0084*/ 	.word	0x00000008
.L_23:


//--------------------- .nv.callgraph             --------------------------
	.section	.nv.callgraph,"",@"SHT_CUDA_CALLGRAPH"
	.align	4
	.sectionentsize	8
	.align		4
        /*0000*/ 	.word	0x00000000
	.align		4
        /*0004*/ 	.word	0xffffffff
	.align		4
        /*0008*/ 	.word	0x00000000
	.align		4
        /*000c*/ 	.word	0xfffffffe
	.align		4
        /*0010*/ 	.word	0x00000000
	.align		4
        /*0014*/ 	.word	0xfffffffd
	.align		4
        /*0018*/ 	.word	0x00000000
	.align		4
        /*001c*/ 	.word	0xfffffffc


//--------------------- .text._Z9GPUmatmuliPdS_S_ --------------------------
	.section	.text._Z9GPUmatmuliPdS_S_,"ax",@progbits
	.align	128
        .global         _Z9GPUmatmuliPdS_S_
        .type           _Z9GPUmatmuliPdS_S_,@function
        .size           _Z9GPUmatmuliPdS_S_,(.L_x_9 - _Z9GPUmatmuliPdS_S_)
        .other          _Z9GPUmatmuliPdS_S_,@"STO_CUDA_ENTRY STV_DEFAULT"
_Z9GPUmatmuliPdS_S_:
.text._Z9GPUmatmuliPdS_S_:
[----:B------:R-:W-:Y:S01]  /*0000*/  LDC R1, c[0x0][0x37c] ;  /* 0x0000df00ff017b82 */ /* 0x000fe20000000800 */
[----:B------:R-:W0:Y:S07]  /*0010*/  S2R R2, SR_TID.X ;  /* 0x0000000000027919 */ /* 0x000e2e0000002100 */
[----:B------:R-:W0:Y:S01]  /*0020*/  S2UR UR4, SR_CTAID.X ;  /* 0x00000000000479c3 */ /* 0x000e220000002500 */
[----:B------:R-:W1:Y:S07]  /*0030*/  S2R R0, SR_TID.Y ;  /* 0x0000000000007919 */ /* 0x000e6e0000002200 */
[----:B------:R-:W0:Y:S08]  /*0040*/  LDC R7, c[0x0][0x360] ;  /* 0x0000d800ff077b82 */ /* 0x000e300000000800 */
[----:B------:R-:W2:Y:S08]  /*0050*/  LDC R9, c[0x0][0x380] ;  /* 0x0000e000ff097b82 */ /* 0x000eb00000000800 */
[----:B------:R-:W1:Y:S08]  /*0060*/  S2UR UR5, SR_CTAID.Y ;  /* 0x00000000000579c3 */ /* 0x000e700000002600 */
[----:B------:R-:W1:Y:S01]  /*0070*/  LDC R5, c[0x0][0x364] ;  /* 0x0000d900ff057b82 */ /* 0x000e620000000800 */
[----:B0-----:R-:W-:-:S05]  /*0080*/  IMAD R2, R7, UR4, R2 ;  /* 0x0000000407027c24 */ /* 0x001fca000f8e0202 */
[----:B--2---:R-:W-:Y:S01]  /*0090*/  ISETP.GE.AND P0, PT, R2, R9, PT ;  /* 0x000000090200720c */ /* 0x004fe20003f06270 */
[----:B-1----:R-:W-:-:S12]  /*00a0*/  IMAD R0, R5, UR5, R0 ;  /* 0x0000000505007c24 */ /* 0x002fd8000f8e0200 */
[----:B------:R-:W-:Y:S05]  /*00b0*/  @P0 EXIT ;  /* 0x000000000000094d */ /* 0x000fea0003800000 */
[----:B------:R-:W-:-:S13]  /*00c0*/  ISETP.GE.AND P0, PT, R9, 0x1, PT ;  /* 0x000000010900780c */ /* 0x000fda0003f06270 */
[----:B------:R-:W-:Y:S05]  /*00d0*/  @!P0 EXIT ;  /* 0x000000000000894d */ /* 0x000fea0003800000 */
[----:B------:R-:W0:Y:S01]  /*00e0*/  LDCU UR4, c[0x0][0x374] ;  /* 0x00006e80ff0477ac */ /* 0x000e220008000800 */
[C---:B------:R-:W-:Y:S02]  /*00f0*/  LOP3.LUT R3, R9.reuse, 0x7, RZ, 0xc0, !PT ;  /* 0x0000000709037812 */ /* 0x040fe400078ec0ff */
[----:B------:R-:W-:Y:S01]  /*0100*/  LOP3.LUT R4, R9, 0x7ffffff8, RZ, 0xc0, !PT ;  /* 0x7ffffff809047812 */ /* 0x000fe200078ec0ff */
[----:B------:R-:W1:Y:S01]  /*0110*/  LDCU UR5, c[0x0][0x370] ;  /* 0x00006e00ff0577ac */ /* 0x000e620008000800 */
[----:B------:R-:W2:Y:S01]  /*0120*/  LDCU.64 UR6, c[0x0][0x358] ;  /* 0x00006b00ff0677ac */ /* 0x000ea20008000a00 */
[----:B0-----:R-:W-:Y:S02]  /*0130*/  IMAD R5, R5, UR4, RZ ;  /* 0x0000000405057c24 */ /* 0x001fe4000f8e02ff */
[----:B-1----:R-:W-:-:S07]  /*0140*/  IMAD R7, R7, UR5, RZ ;  /* 0x0000000507077c24 */ /* 0x002fce000f8e02ff */
.L_x_7:
[----:B0-----:R-:W0:Y:S01]  /*0150*/  LDCU UR4, c[0x0][0x380] ;  /* 0x00007000ff0477ac */ /* 0x001e220008000800 */
[----:B------:R-:W-:Y:S01]  /*0160*/  BSSY.RECONVERGENT B0, `(.L_x_0) ;  /* 0x0000096000007945 */ /* 0x000fe20003800200 */
[----:B0-----:R-:W-:-:S04]  /*0170*/  MOV R9, UR4 ;  /* 0x0000000400097c02 */ /* 0x001fc80008000f00 */
[----:B------:R-:W-:-:S13]  /*0180*/  ISETP.GE.AND P0, PT, R0, R9, PT ;  /* 0x000000090000720c */ /* 0x000fda0003f06270 */
[----:B-1-3-5:R-:W-:Y:S05]  /*0190*/  @P0 BRA `(.L_x_1) ;  /* 0x0000000800480947 */ /* 0x02afea0003800000 */
[----:B------:R-:W-:Y:S01]  /*01a0*/  IMAD R6, R2, R9, RZ ;  /* 0x0000000902067224 */ /* 0x000fe200078e02ff */
[----:B------:R-:W-:-:S07]  /*01b0*/  MOV R8, R0 ;  /* 0x0000000000087202 */ /* 0x000fce0000000f00 */
.L_x_6:
[----:B01-3--:R-:W0:Y:S01]  /*01c0*/  LDC.64 R14, c[0x0][0x398] ;  /* 0x0000e600ff0e7b82 */ /* 0x00be220000000a00 */
[----:B------:R-:W-:Y:S01]  /*01d0*/  IADD3 R9, PT, PT, R6, R8, RZ ;  /* 0x0000000806097210 */ /* 0x000fe20007ffe0ff */
[----:B------:R-:W1:Y:S04]  /*01e0*/  LDCU UR4, c[0x0][0x380] ;  /* 0x00007000ff0477ac */ /* 0x000e680008000800 */
[----:B0-----:R-:W-:-:S05]  /*01f0*/  IMAD.WIDE R14, R9, 0x8, R14 ;  /* 0x00000008090e7825 */ /* 0x001fca00078e020e */
[----:B--2--5:R0:W5:Y:S01]  /*0200*/  LDG.E.64 R24, desc[UR6][R14.64] ;  /* 0x000000060e187981 */ /* 0x024162000c1e1b00 */
[----:B-1----:R-:W-:Y:S02]  /*0210*/  IMAD.U32 R9, RZ, RZ, UR4 ;  /* 0x00000004ff097e24 */ /* 0x002fe4000f8e00ff */
[----:B------:R-:W-:-:S03]  /*0220*/  HFMA2 R17, -RZ, RZ, 0, 0 ;  /* 0x00000000ff117431 */ /* 0x000fc600000001ff */
[----:B------:R-:W-:-:S04]  /*0230*/  IADD3 R10, PT, PT, R9, -0x1, RZ ;  /* 0xffffffff090a7810 */ /* 0x000fc80007ffe0ff */
[----:B------:R-:W-:-:S13]  /*0240*/  ISETP.GE.U32.AND P0, PT, R10, 0x7, PT ;  /* 0x000000070a00780c */ /* 0x000fda0003f06070 */
[----:B0-----:R-:W-:Y:S05]  /*0250*/  @!P0 BRA `(.L_x_2) ;  /* 0x0000000400088947 */ /* 0x001fea0003800000 */
[----:B------:R-:W-:Y:S01]  /*0260*/  IADD3 R10, PT, PT, -R4, RZ, RZ ;  /* 0x000000ff040a7210 */ /* 0x000fe20007ffe1ff */
[----:B------:R-:W-:Y:S01]  /*0270*/  IMAD.IADD R33, R8, 0x1, R9 ;  /* 0x0000000108217824 */ /* 0x000fe200078e0209 */
[CC--:B------:R-:W-:Y:S01]  /*0280*/  LEA R12, R9.reuse, R8.reuse, 0x1 ;  /* 0x00000008090c7211 */ /* 0x0c0fe200078e08ff */
[C-C-:B------:R-:W-:Y:S01]  /*0290*/  IMAD R13, R9.reuse, 0x3, R8.reuse ;  /* 0x00000003090d7824 */ /* 0x140fe200078e0208 */
[C---:B------:R-:W-:Y:S01]  /*02a0*/  LEA R28, R9.reuse, R8, 0x2 ;  /* 0x00000008091c7211 */ /* 0x040fe200078e10ff */
[C-C-:B------:R-:W-:Y:S01]  /*02b0*/  IMAD R29, R9.reuse, 0x5, R8.reuse ;  /* 0x00000005091d7824 */ /* 0x140fe200078e0208 */
[----:B------:R-:W-:Y:S01]  /*02c0*/  MOV R11, R6 ;  /* 0x00000006000b7202 */ /* 0x000fe20000000f00 */
[C-C-:B------:R-:W-:Y:S02]  /*02d0*/  IMAD R30, R9.reuse, 0x6, R8.reuse ;  /* 0x00000006091e7824 */ /* 0x140fe400078e0208 */
[--C-:B------:R-:W-:Y:S02]  /*02e0*/  IMAD R31, R9, 0x7, R8.reuse ;  /* 0x00000007091f7824 */ /* 0x100fe400078e0208 */
[----:B------:R-:W-:-:S07]  /*02f0*/  IMAD.MOV.U32 R32, RZ, RZ, R8 ;  /* 0x000000ffff207224 */ /* 0x000fce00078e0008 */
.L_x_3:
[----:B------:R-:W0:Y:S08]  /*0300*/  LDC.64 R16, c[0x0][0x388] ;  /* 0x0000e200ff107b82 */ /* 0x000e300000000a00 */
[----:B-1----:R-:W1:Y:S01]  /*0310*/  LDC.64 R18, c[0x0][0x390] ;  /* 0x0000e400ff127b82 */ /* 0x002e620000000a00 */
[----:B0-----:R-:W-:-:S05]  /*0320*/  IMAD.WIDE R16, R11, 0x8, R16 ;  /* 0x000000080b107825 */ /* 0x001fca00078e0210 */
[----:B------:R-:W2:Y:S01]  /*0330*/  LDG.E.64 R20, desc[UR6][R16.64] ;  /* 0x0000000610147981 */ /* 0x000ea2000c1e1b00 */
[----:B-1----:R-:W-:-:S05]  /*0340*/  IMAD.WIDE.U32 R34, R32, 0x8, R18 ;  /* 0x0000000820227825 */ /* 0x002fca00078e0012 */
[----:B------:R-:W2:Y:S01]  /*0350*/  LDG.E.64 R26, desc[UR6][R34.64] ;  /* 0x00000006221a7981 */ /* 0x000ea2000c1e1b00 */
[----:B------:R-:W-:Y:S01]  /*0360*/  IMAD.WIDE.U32 R22, R33, 0x8, R18 ;  /* 0x0000000821167825 */ /* 0x000fe200078e0012 */
[----:B--2--5:R-:W-:-:S07]  /*0370*/  DFMA R26, R20, R26, R24 ;  /* 0x0000001a141a722b */ /* 0x024fce0000000018 */
[----:B------:R0:W-:Y:S04]  /*0380*/  STG.E.64 desc[UR6][R14.64], R26 ;  /* 0x0000001a0e007986 */ /* 0x0001e8000c101b06 */
[----:B------:R-:W2:Y:S04]  /*0390*/  LDG.E.64 R22, desc[UR6][R22.64] ;  /* 0x0000000616167981 */ /* 0x000ea8000c1e1b00 */
[----:B------:R-:W2:Y:S01]  /*03a0*/  LDG.E.64 R20, desc[UR6][R16.64+0x8] ;  /* 0x0000080610147981 */ /* 0x000ea2000c1e1b00 */
[----:B------:R-:W-:Y:S01]  /*03b0*/  IMAD.WIDE.U32 R36, R12, 0x8, R18 ;  /* 0x000000080c247825 */ /* 0x000fe200078e0012 */
[----:B--2---:R-:W-:-:S07]  /*03c0*/  DFMA R22, R20, R22, R26 ;  /* 0x000000161416722b */ /* 0x004fce000000001a */
[----:B------:R1:W-:Y:S04]  /*03d0*/  STG.E.64 desc[UR6][R14.64], R22 ;  /* 0x000000160e007986 */ /* 0x0003e8000c101b06 */
[----:B------:R-:W2:Y:S04]  /*03e0*/  LDG.E.64 R24, desc[UR6][R36.64] ;  /* 0x0000000624187981 */ /* 0x000ea8000c1e1b00 */
[----:B------:R-:W2:Y:S01]  /*03f0*/  LDG.E.64 R20, desc[UR6][R16.64+0x10] ;  /* 0x0000100610147981 */ /* 0x000ea2000c1e1b00 */
[----:B------:R-:W-:Y:S01]  /*0400*/  IMAD.WIDE.U32 R34, R13, 0x8, R18 ;  /* 0x000000080d227825 */ /* 0x000fe200078e0012 */
[----:B--2---:R-:W-:-:S07]  /*0410*/  DFMA R24, R20, R24, R22 ;  /* 0x000000181418722b */ /* 0x004fce0000000016 */
[----:B------:R2:W-:Y:S04]  /*0420*/  STG.E.64 desc[UR6][R14.64], R24 ;  /* 0x000000180e007986 */ /* 0x0005e8000c101b06 */
[----:B0-----:R-:W3:Y:S04]  /*0430*/  LDG.E.64 R26, desc[UR6][R34.64] ;  /* 0x00000006221a7981 */ /* 0x001ee8000c1e1b00 */
[----:B------:R-:W3:Y:S02]  /*0440*/  LDG.E.64 R20, desc[UR6][R16.64+0x18] ;  /* 0x0000180610147981 */ /* 0x000ee4000c1e1b00 */
[----:B---3--:R-:W-:Y:S01]  /*0450*/  DFMA R26, R20, R26, R24 ;  /* 0x0000001a141a722b */ /* 0x008fe20000000018 */
[----:B------:R-:W-:-:S06]  /*0460*/  IMAD.WIDE.U32 R20, R28, 0x8, R18 ;  /* 0x000000081c147825 */ /* 0x000fcc00078e0012 */
[----:B------:R0:W-:Y:S04]  /*0470*/  STG.E.64 desc[UR6][R14.64], R26 ;  /* 0x0000001a0e007986 */ /* 0x0001e8000c101b06 */
[----:B------:R-:W3:Y:S04]  /*0480*/  LDG.E.64 R20, desc[UR6][R20.64] ;  /* 0x0000000614147981 */ /* 0x000ee8000c1e1b00 */
[----:B-1----:R-:W3:Y:S01]  /*0490*/  LDG.E.64 R22, desc[UR6][R16.64+0x20] ;  /* 0x0000200610167981 */ /* 0x002ee2000c1e1b00 */
[----:B------:R-:W-:Y:S01]  /*04a0*/  IMAD.WIDE.U32 R36, R29, 0x8, R18 ;  /* 0x000000081d247825 */ /* 0x000fe200078e0012 */
[----:B---3--:R-:W-:-:S07]  /*04b0*/  DFMA R20, R22, R20, R26 ;  /* 0x000000141614722b */ /* 0x008fce000000001a */
[----:B------:R1:W-:Y:S04]  /*04c0*/  STG.E.64 desc[UR6][R14.64], R20 ;  /* 0x000000140e007986 */ /* 0x0003e8000c101b06 */
[----:B------:R-:W3:Y:S04]  /*04d0*/  LDG.E.64 R22, desc[UR6][R36.64] ;  /* 0x0000000624167981 */ /* 0x000ee8000c1e1b00 */
[----:B--2---:R-:W3:Y:S01]  /*04e0*/  LDG.E.64 R24, desc[UR6][R16.64+0x28] ;  /* 0x0000280610187981 */ /* 0x004ee2000c1e1b00 */
[----:B------:R-:W-:Y:S01]  /*04f0*/  IMAD.WIDE.U32 R34, R30, 0x8, R18 ;  /* 0x000000081e227825 */ /* 0x000fe200078e0012 */
[----:B---3--:R-:W-:-:S07]  /*0500*/  DFMA R22, R24, R22, R20 ;  /* 0x000000161816722b */ /* 0x008fce0000000014 */
[----:B------:R1:W-:Y:S04]  /*0510*/  STG.E.64 desc[UR6][R14.64], R22 ;  /* 0x000000160e007986 */ /* 0x0003e8000c101b06 */
[----:B------:R-:W2:Y:S04]  /*0520*/  LDG.E.64 R24, desc[UR6][R34.64] ;  /* 0x0000000622187981 */ /* 0x000ea8000c1e1b00 */
[----:B0-----:R-:W2:Y:S01]  /*0530*/  LDG.E.64 R26, desc[UR6][R16.64+0x30] ;  /* 0x00003006101a7981 */ /* 0x001ea2000c1e1b00 */
[----:B------:R-:W-:Y:S01]  /*0540*/  IMAD.WIDE.U32 R18, R31, 0x8, R18 ;  /* 0x000000081f127825 */ /* 0x000fe200078e0012 */
[----:B--2---:R-:W-:-:S07]  /*0550*/  DFMA R26, R26, R24, R22 ;  /* 0x000000181a1a722b */ /* 0x004fce0000000016 */
[----:B------:R1:W-:Y:S04]  /*0560*/  STG.E.64 desc[UR6][R14.64], R26 ;  /* 0x0000001a0e007986 */ /* 0x0003e8000c101b06 */
[----:B------:R-:W2:Y:S04]  /*0570*/  LDG.E.64 R24, desc[UR6][R16.64+0x38] ;  /* 0x0000380610187981 */ /* 0x000ea8000c1e1b00 */
[----:B------:R-:W2:Y:S01]  /*0580*/  LDG.E.64 R18, desc[UR6][R18.64] ;  /* 0x0000000612127981 */ /* 0x000ea2000c1e1b00 */
[----:B------:R-:W-:-:S04]  /*0590*/  IADD3 R10, PT, PT, R10, 0x8, RZ ;  /* 0x000000080a0a7810 */ /* 0x000fc80007ffe0ff */
[----:B------:R-:W-:Y:S01]  /*05a0*/  ISETP.NE.AND P0, PT, R10, RZ, PT ;  /* 0x000000ff0a00720c */ /* 0x000fe20003f05270 */
[----:B------:R-:W-:Y:S01]  /*05b0*/  IMAD R12, R9, 0x8, R12 ;  /* 0x00000008090c7824 */ /* 0x000fe200078e020c */
[----:B------:R-:W-:Y:S01]  /*05c0*/  IADD3 R11, PT, PT, R11, 0x8, RZ ;  /* 0x000000080b0b7810 */ /* 0x000fe20007ffe0ff */
[C---:B------:R-:W-:Y:S01]  /*05d0*/  IMAD R30, R9.reuse, 0x8, R30 ;  /* 0x00000008091e7824 */ /* 0x040fe200078e021e */
[C---:B------:R-:W-:Y:S02]  /*05e0*/  LEA R33, R9.reuse, R33, 0x3 ;  /* 0x0000002109217211 */ /* 0x040fe400078e18ff */
[C---:B------:R-:W-:Y:S02]  /*05f0*/  LEA R13, R9.reuse, R13, 0x3 ;  /* 0x0000000d090d7211 */ /* 0x040fe400078e18ff */
[C---:B------:R-:W-:Y:S02]  /*0600*/  LEA R28, R9.reuse, R28, 0x3 ;  /* 0x0000001c091c7211 */ /* 0x040fe400078e18ff */
[----:B------:R-:W-:-:S02]  /*0610*/  LEA R29, R9, R29, 0x3 ;  /* 0x0000001d091d7211 */ /* 0x000fc400078e18ff */
[C---:B------:R-:W-:Y:S02]  /*0620*/  LEA R31, R9.reuse, R31, 0x3 ;  /* 0x0000001f091f7211 */ /* 0x040fe400078e18ff */
[----:B------:R-:W-:Y:S01]  /*0630*/  LEA R32, R9, R32, 0x3 ;  /* 0x0000002009207211 */ /* 0x000fe200078e18ff */
[----:B--2---:R-:W-:-:S07]  /*0640*/  DFMA R24, R24, R18, R26 ;  /* 0x000000121818722b */ /* 0x004fce000000001a */
[----:B------:R1:W-:Y:S01]  /*0650*/  STG.E.64 desc[UR6][R14.64], R24 ;  /* 0x000000180e007986 */ /* 0x0003e2000c101b06 */
[----:B------:R-:W-:Y:S05]  /*0660*/  @P0 BRA `(.L_x_3) ;  /* 0xfffffffc00240947 */ /* 0x000fea000383ffff */
[----:B------:R-:W-:-:S07]  /*0670*/  MOV R17, R4 ;  /* 0x0000000400117202 */ /* 0x000fce0000000f00 */
.L_x_2:
[----:B------:R-:W-:-:S13]  /*0680*/  ISETP.NE.AND P0, PT, R3, RZ, PT ;  /* 0x000000ff0300720c */ /* 0x000fda0003f05270 */
[----:B------:R-:W-:Y:S05]  /*0690*/  @!P0 BRA `(.L_x_4) ;  /* 0x0000000000fc8947 */ /* 0x000fea0003800000 */
[----:B------:R-:W-:Y:S01]  /*06a0*/  VIADD R10, R3, 0xffffffff ;  /* 0xffffffff030a7836 */ /* 0x000fe20000000000 */
[----:B------:R-:W-:-:S04]  /*06b0*/  LOP3.LUT P1, R16, R9, 0x3, RZ, 0xc0, !PT ;  /* 0x0000000309107812 */ /* 0x000fc8000782c0ff */
[----:B------:R-:W-:-:S13]  /*06c0*/  ISETP.GE.U32.AND P0, PT, R10, 0x3, PT ;  /* 0x000000030a00780c */ /* 0x000fda0003f06070 */
[----:B------:R-:W-:Y:S05]  /*06d0*/  @!P0 BRA `(.L_x_5) ;  /* 0x0000000000748947 */ /* 0x000fea0003800000 */
[----:B------:R-:W0:Y:S01]  /*06e0*/  LDC.64 R10, c[0x0][0x388] ;  /* 0x0000e200ff0a7b82 */ /* 0x000e220000000a00 */
[----:B------:R-:W-:Y:S01]  /*06f0*/  IADD3 R19, PT, PT, R6, R17, RZ ;  /* 0x0000001106137210 */ /* 0x000fe20007ffe0ff */
[----:B-1----:R-:W-:-:S06]  /*0700*/  IMAD R22, R17, R9, R8 ;  /* 0x0000000911167224 */ /* 0x002fcc00078e0208 */
[----:B------:R-:W1:Y:S01]  /*0710*/  LDC.64 R12, c[0x0][0x390] ;  /* 0x0000e400ff0c7b82 */ /* 0x000e620000000a00 */
[----:B0-----:R-:W-:-:S05]  /*0720*/  IMAD.WIDE R10, R19, 0x8, R10 ;  /* 0x00000008130a7825 */ /* 0x001fca00078e020a */
[----:B------:R-:W2:Y:S01]  /*0730*/  LDG.E.64 R18, desc[UR6][R10.64] ;  /* 0x000000060a127981 */ /* 0x000ea2000c1e1b00 */
[----:B-1----:R-:W-:-:S05]  /*0740*/  IMAD.WIDE.U32 R26, R22, 0x8, R12 ;  /* 0x00000008161a7825 */ /* 0x002fca00078e000c */
[----:B------:R-:W2:Y:S01]  /*0750*/  LDG.E.64 R20, desc[UR6][R26.64] ;  /* 0x000000061a147981 */ /* 0x000ea2000c1e1b00 */
[----:B------:R-:W-:-:S05]  /*0760*/  IADD3 R30, PT, PT, R22, R9, RZ ;  /* 0x00000009161e7210 */ /* 0x000fca0007ffe0ff */
[----:B------:R-:W-:Y:S01]  /*0770*/  IMAD.WIDE.U32 R28, R30, 0x8, R12 ;  /* 0x000000081e1c7825 */ /* 0x000fe200078e000c */
[----:B--2--5:R-:W-:-:S07]  /*0780*/  DFMA R18, R18, R20, R24 ;  /* 0x000000141212722b */ /* 0x024fce0000000018 */
[----:B------:R0:W-:Y:S04]  /*0790*/  STG.E.64 desc[UR6][R14.64], R18 ;  /* 0x000000120e007986 */ /* 0x0001e8000c101b06 */
[----:B------:R-:W2:Y:S04]  /*07a0*/  LDG.E.64 R22, desc[UR6][R28.64] ;  /* 0x000000061c167981 */ /* 0x000ea8000c1e1b00 */
[----:B------:R-:W2:Y:S01]  /*07b0*/  LDG.E.64 R20, desc[UR6][R10.64+0x8] ;  /* 0x000008060a147981 */ /* 0x000ea2000c1e1b00 */
[----:B------:R-:W-:-:S05]  /*07c0*/  IADD3 R32, PT, PT, R30, R9, RZ ;  /* 0x000000091e207210 */ /* 0x000fca0007ffe0ff */
[----:B------:R-:W-:Y:S01]  /*07d0*/  IMAD.WIDE.U32 R30, R32, 0x8, R12 ;  /* 0x00000008201e7825 */ /* 0x000fe200078e000c */
[----:B--2---:R-:W-:-:S07]  /*07e0*/  DFMA R20, R20, R22, R18 ;  /* 0x000000161414722b */ /* 0x004fce0000000012 */
[----:B------:R0:W-:Y:S04]  /*07f0*/  STG.E.64 desc[UR6][R14.64], R20 ;  /* 0x000000140e007986 */ /* 0x0001e8000c101b06 */
[----:B------:R-:W2:Y:S04]  /*0800*/  LDG.E.64 R24, desc[UR6][R30.64] ;  /* 0x000000061e187981 */ /* 0x000ea8000c1e1b00 */
[----:B------:R-:W2:Y:S01]  /*0810*/  LDG.E.64 R22, desc[UR6][R10.64+0x10] ;  /* 0x000010060a167981 */ /* 0x000ea2000c1e1b00 */
[----:B------:R-:W-:-:S04]  /*0820*/  IMAD.IADD R27, R32, 0x1, R9 ;  /* 0x00000001201b7824 */ /* 0x000fc800078e0209 */
[----:B------:R-:W-:Y:S01]  /*0830*/  IMAD.WIDE.U32 R12, R27, 0x8, R12 ;  /* 0x000000081b0c7825 */ /* 0x000fe200078e000c */
[----:B--2---:R-:W-:-:S07]  /*0840*/  DFMA R22, R22, R24, R20 ;  /* 0x000000181616722b */ /* 0x004fce0000000014 */
[----:B------:R0:W-:Y:S04]  /*0850*/  STG.E.64 desc[UR6][R14.64], R22 ;  /* 0x000000160e007986 */ /* 0x0001e8000c101b06 */
[----:B------:R-:W2:Y:S04]  /*0860*/  LDG.E.64 R24, desc[UR6][R10.64+0x18] ;  /* 0x000018060a187981 */ /* 0x000ea8000c1e1b00 */
[----:B------:R-:W2:Y:S01]  /*0870*/  LDG.E.64 R12, desc[UR6][R12.64] ;  /* 0x000000060c0c7981 */ /* 0x000ea2000c1e1b00 */
[----:B------:R-:W-:Y:S01]  /*0880*/  IADD3 R17, PT, PT, R17, 0x4, RZ ;  /* 0x0000000411117810 */ /* 0x000fe20007ffe0ff */
[----:B--2---:R-:W-:-:S07]  /*0890*/  DFMA R24, R24, R12, R22 ;  /* 0x0000000c1818722b */ /* 0x004fce0000000016 */
[----:B------:R0:W-:Y:S04]  /*08a0*/  STG.E.64 desc[UR6][R14.64], R24 ;  /* 0x000000180e007986 */ /* 0x0001e8000c101b06 */
.L_x_5:
[----:B------:R-:W-:Y:S05]  /*08b0*/  @!P1 BRA `(.L_x_4) ;  /* 0x0000000000749947 */ /* 0x000fea0003800000 */
[----:B------:R-:W-:-:S13]  /*08c0*/  ISETP.NE.AND P0, PT, R16, 0x1, PT ;  /* 0x000000011000780c */ /* 0x000fda0003f05270 */
[----:B------:R-:W2:Y:S01]  /*08d0*/  @P0 LDC.64 R12, c[0x0][0x390] ;  /* 0x0000e400ff0c0b82 */ /* 0x000ea20000000a00 */
[----:B------:R-:W-:Y:S01]  /*08e0*/  @P0 IADD3 R11, PT, PT, R6, R17, RZ ;  /* 0x00000011060b0210 */ /* 0x000fe20007ffe0ff */
[----:B------:R-:W-:-:S06]  /*08f0*/  @P0 IMAD R16, R17, R9, R8 ;  /* 0x0000000911100224 */ /* 0x000fcc00078e0208 */
[----:B0-----:R-:W0:Y:S01]  /*0900*/  @P0 LDC.64 R18, c[0x0][0x388] ;  /* 0x0000e200ff120b82 */ /* 0x001e220000000a00 */
[----:B--2---:R-:W-:-:S05]  /*0910*/  @P0 IMAD.WIDE.U32 R28, R16, 0x8, R12 ;  /* 0x00000008101c0825 */ /* 0x004fca00078e000c */
[----:B-1----:R-:W2:Y:S01]  /*0920*/  @P0 LDG.E.64 R20, desc[UR6][R28.64] ;  /* 0x000000061c140981 */ /* 0x002ea2000c1e1b00 */
[----:B0-----:R-:W-:-:S05]  /*0930*/  @P0 IMAD.WIDE R18, R11, 0x8, R18 ;  /* 0x000000080b120825 */ /* 0x001fca00078e0212 */
[----:B------:R-:W2:Y:S01]  /*0940*/  @P0 LDG.E.64 R10, desc[UR6][R18.64] ;  /* 0x00000006120a0981 */ /* 0x000ea2000c1e1b00 */
[----:B------:R-:W-:-:S05]  /*0950*/  @P0 IADD3 R27, PT, PT, R16, R9, RZ ;  /* 0x00000009101b0210 */ /* 0x000fca0007ffe0ff */
[----:B------:R-:W-:Y:S01]  /*0960*/  @P0 IMAD.WIDE.U32 R26, R27, 0x8, R12 ;  /* 0x000000081b1a0825 */ /* 0x000fe200078e000c */
[----:B------:R-:W-:-:S13]  /*0970*/  LOP3.LUT P1, RZ, R9, 0x1, RZ, 0xc0, !PT ;  /* 0x0000000109ff7812 */ /* 0x000fda000782c0ff */
[----:B------:R-:W0:Y:S08]  /*0980*/  @P1 LDC.64 R22, c[0x0][0x388] ;  /* 0x0000e200ff161b82 */ /* 0x000e300000000a00 */
[----:B------:R-:W1:Y:S01]  /*0990*/  @P1 LDC.64 R12, c[0x0][0x390] ;  /* 0x0000e400ff0c1b82 */ /* 0x000e620000000a00 */
[----:B--2--5:R-:W-:-:S07]  /*09a0*/  @P0 DFMA R10, R10, R20, R24 ;  /* 0x000000140a0a022b */ /* 0x024fce0000000018 */
[----:B------:R2:W-:Y:S04]  /*09b0*/  @P0 STG.E.64 desc[UR6][R14.64], R10 ;  /* 0x0000000a0e000986 */ /* 0x0005e8000c101b06 */
[----:B------:R-:W3:Y:S04]  /*09c0*/  @P0 LDG.E.64 R20, desc[UR6][R18.64+0x8] ;  /* 0x0000080612140981 */ /* 0x000ee8000c1e1b00 */
[----:B------:R-:W3:Y:S01]  /*09d0*/  @P0 LDG.E.64 R26, desc[UR6][R26.64] ;  /* 0x000000061a1a0981 */ /* 0x000ee2000c1e1b00 */
[----:B------:R-:W-:-:S05]  /*09e0*/  @P0 VIADD R17, R17, 0x2 ;  /* 0x0000000211110836 */ /* 0x000fca0000000000 */
[----:B------:R-:W-:Y:S01]  /*09f0*/  @P1 IADD3 R29, PT, PT, R6, R17, RZ ;  /* 0x00000011061d1210 */ /* 0x000fe20007ffe0ff */
[----:B------:R-:W-:-:S04]  /*0a00*/  @P1 IMAD R17, R17, R9, R8 ;  /* 0x0000000911111224 */ /* 0x000fc800078e0208 */
[----:B0-----:R-:W-:-:S04]  /*0a10*/  @P1 IMAD.WIDE R22, R29, 0x8, R22 ;  /* 0x000000081d161825 */ /* 0x001fc800078e0216 */
[----:B-1----:R-:W-:Y:S01]  /*0a20*/  @P1 IMAD.WIDE.U32 R12, R17, 0x8, R12 ;  /* 0x00000008110c1825 */ /* 0x002fe200078e000c */
[----:B---3--:R-:W-:-:S07]  /*0a30*/  @P0 DFMA R24, R20, R26, R10 ;  /* 0x0000001a1418022b */ /* 0x008fce000000000a */
[----:B------:R3:W-:Y:S04]  /*0a40*/  @P0 STG.E.64 desc[UR6][R14.64], R24 ;  /* 0x000000180e000986 */ /* 0x0007e8000c101b06 */
[----:B------:R-:W2:Y:S04]  /*0a50*/  @P1 LDG.E.64 R22, desc[UR6][R22.64] ;  /* 0x0000000616161981 */ /* 0x000ea8000c1e1b00 */
[----:B------:R-:W2:Y:S02]  /*0a60*/  @P1 LDG.E.64 R12, desc[UR6][R12.64] ;  /* 0x000000060c0c1981 */ /* 0x000ea4000c1e1b00 */
[----:B--2---:R-:W-:-:S07]  /*0a70*/  @P1 DFMA R10, R22, R12, R24 ;  /* 0x0000000c160a122b */ /* 0x004fce0000000018 */
[----:B------:R3:W-:Y:S04]  /*0a80*/  @P1 STG.E.64 desc[UR6][R14.64], R10 ;  /* 0x0000000a0e001986 */ /* 0x0007e8000c101b06 */
.L_x_4:
[----:B------:R-:W-:-:S04]  /*0a90*/  IADD3 R8, PT, PT, R5, R8, RZ ;  /* 0x0000000805087210 */ /* 0x000fc80007ffe0ff */
[----:B------:R-:W-:-:S13]  /*0aa0*/  ISETP.GE.AND P0, PT, R8, R9, PT ;  /* 0x000000090800720c */ /* 0x000fda0003f06270 */
[----:B------:R-:W-:Y:S05]  /*0ab0*/  @!P0 BRA `(.L_x_6) ;  /* 0xfffffff400c08947 */ /* 0x000fea000383ffff */
.L_x_1:
[----:B--2---:R-:W-:Y:S05]  /*0ac0*/  BSYNC.RECONVERGENT B0 ;  /* 0x0000000000007941 */ /* 0x004fea0003800200 */
.L_x_0:
[----:B------:R-:W-:-:S04]  /*0ad0*/  IADD3 R2, PT, PT, R7, R2, RZ ;  /* 0x0000000207027210 */ /* 0x000fc80007ffe0ff */
[----:B------:R-:W-:-:S13]  /*0ae0*/  ISETP.GE.AND P0, PT, R2, R9, PT ;  /* 0x000000090200720c */ /* 0x000fda0003f06270 */
[----:B------:R-:W-:Y:S05]  /*0af0*/  @!P0 BRA `(.L_x_7) ;  /* 0xfffffff400948947 */ /* 0x000fea000383ffff */
[----:B------:R-:W-:Y:S05]  /*0b00*/  EXIT ;  /* 0x000000000000794d */ /* 0x000fea0003800000 */
.L_x_8:
[----:B------:R-:W-:-:S00]  /*0b10*/  BRA `(.L_x_8) ;  /* 0xfffffffc00fc7947 */ /* 0x000fc0000383ffff */
[----:B------:R-:W-:-:S00]  /*0b20*/  NOP ;  /* 0x0000000000007918 */ /* 0x000fc00000000000 */
        /* <DEDUP_REMOVED lines=13> */
.L_x_9:


//--------------------- .nv.shared.reserved.0     --------------------------
	.section	.nv.shared.reserved.0,"aw",@nobits
	.weak		__nv_reservedSMEM_offset_0_alias
	.size		__nv_reservedSMEM_offset_0_alias, 0, 64
	.other		__nv_reservedSMEM_offset_0_alias,@"STO_CUDA_RESERVED_SHARED STV_DEFAULT"
__nv_reservedSMEM_offset_0_alias:
	.zero		0
	.zero		64


//--------------------- .nv.constant0._Z9GPUmatmuliPdS_S_ --------------------------
	.section	.nv.constant0._Z9GPUmatmuliPdS_S_,"a",@progbits
	.sectionflags	@""
	.align	4
.nv.constant0._Z9GPUmatmuliPdS_S_:
	.zero		928


//--------------------- SYMBOLS --------------------------

	.type		.nv.reservedSmem.offset0,@object
	.size		.nv.reservedSmem.offset0,0x4
